//
// Generated by NVIDIA NVVM Compiler
//
// Compiler Build ID: CL-36424714
// Cuda compilation tools, release 13.0, V13.0.88
// Based on NVVM 20.0.0
//

.version 9.0
.target sm_100
.address_size 64

	// .globl	_Z9addArraysPiS_S_S_i

.visible .entry _Z9addArraysPiS_S_S_i(
	.param .u64 .ptr .align 1 _Z9addArraysPiS_S_S_i_param_0,
	.param .u64 .ptr .align 1 _Z9addArraysPiS_S_S_i_param_1,
	.param .u64 .ptr .align 1 _Z9addArraysPiS_S_S_i_param_2,
	.param .u64 .ptr .align 1 _Z9addArraysPiS_S_S_i_param_3,
	.param .u32 _Z9addArraysPiS_S_S_i_param_4
)
{
	.reg .pred 	%p<2>;
	.reg .b32 	%r<11>;
	.reg .b64 	%rd<14>;

	ld.param.u64 	%rd1, [_Z9addArraysPiS_S_S_i_param_0];
	ld.param.u64 	%rd2, [_Z9addArraysPiS_S_S_i_param_1];
	ld.param.u64 	%rd3, [_Z9addArraysPiS_S_S_i_param_2];
	ld.param.u64 	%rd4, [_Z9addArraysPiS_S_S_i_param_3];
	ld.param.u32 	%r2, [_Z9addArraysPiS_S_S_i_param_4];
	mov.u32 	%r3, %ctaid.x;
	mov.u32 	%r4, %ntid.x;
	mov.u32 	%r5, %tid.x;
	mad.lo.s32 	%r1, %r3, %r4, %r5;
	setp.ge.s32 	%p1, %r1, %r2;
	@%p1 bra 	$L__BB0_2;
	cvta.to.global.u64 	%rd5, %rd1;
	cvta.to.global.u64 	%rd6, %rd2;
	cvta.to.global.u64 	%rd7, %rd3;
	cvta.to.global.u64 	%rd8, %rd4;
	mul.wide.s32 	%rd9, %r1, 4;
	add.s64 	%rd10, %rd5, %rd9;
	ld.global.u32 	%r6, [%rd10];
	add.s64 	%rd11, %rd6, %rd9;
	ld.global.u32 	%r7, [%rd11];
	add.s32 	%r8, %r7, %r6;
	add.s64 	%rd12, %rd7, %rd9;
	ld.global.u32 	%r9, [%rd12];
	add.s32 	%r10, %r8, %r9;
	add.s64 	%rd13, %rd8, %rd9;
	st.global.u32 	[%rd13], %r10;
$L__BB0_2:
	ret;

}


// ===== COMPILED SASS (sm_100) =====

	.target	sm_100

	.elftype	@"ET_EXEC"


//--------------------- .note.nv.tkinfo           --------------------------
	.section	.note.nv.tkinfo,"",@"SHT_NOTE"
	.sectionflags	@"SHF_NOTE_NV_TKINFO"
	.tkinfo
        /*0018*/ 	.word	0x00000002
        /*0030*/ 	.string	""
        /*0030*/ 	.string	"ptxas"
        /*0030*/ 	.string	"Cuda compilation tools, release 13.0, V13.0.88"
        /*0030*/ 	.string	"Build cuda_13.0.r13.0/compiler.36424714_0"
        /*0030*/ 	.string	"-arch sm_100 -m 64 "



//--------------------- .note.nv.cuinfo           --------------------------
	.section	.note.nv.cuinfo,"",@"SHT_NOTE"
	.sectionflags	@"SHF_NOTE_NV_CUINFO"
        /*0018*/ 	.short	0x0002
        /*001a*/ 	.short	0x0064
        /*001c*/ 	.short	0x0082
	.zero		2


//--------------------- .nv.info                  --------------------------
	.section	.nv.info,"",@"SHT_CUDA_INFO"
	.align	4


	//----- nvinfo : EIATTR_REGCOUNT
	.align		4
        /*0000*/ 	.byte	0x04, 0x2f
        /*0002*/ 	.short	(.L_1 - .L_0)
	.align		4
.L_0:
        /*0004*/ 	.word	index@(_Z9addArraysPiS_S_S_i)
        /*0008*/ 	.word	0x0000000e


	//----- nvinfo : EIATTR_FRAME_SIZE
	.align		4
.L_1:
        /*000c*/ 	.byte	0x04, 0x11
        /*000e*/ 	.short	(.L_3 - .L_2)
	.align		4
.L_2:
        /*0010*/ 	.word	index@(_Z9addArraysPiS_S_S_i)
        /*0014*/ 	.word	0x00000000


	//----- nvinfo : EIATTR_MIN_STACK_SIZE
	.align		4
.L_3:
        /*0018*/ 	.byte	0x04, 0x12
        /*001a*/ 	.short	(.L_5 - .L_4)
	.align		4
.L_4:
        /*001c*/ 	.word	index@(_Z9addArraysPiS_S_S_i)
        /*0020*/ 	.word	0x00000000
.L_5:


//--------------------- .nv.compat                --------------------------
	.section	.nv.compat,"",@"SHT_CUDA_COMPAT_INFO"
	.align	4
        /*0000*/ 	.byte	0x02, 0x09, 0x00, 0x00, 0x02, 0x02, 0x01, 0x00, 0x02, 0x05, 0x05, 0x00, 0x03, 0x07, 0x01, 0x01
        /*0010*/ 	.byte	0x02, 0x03, 0x00, 0x00, 0x02, 0x06, 0x01, 0x00, 0x04, 0x0b, 0x08, 0x00, 0x09, 0x00, 0x00, 0x00
        /*0020*/ 	.byte	0x00, 0x00, 0x00, 0x00


//--------------------- .nv.info._Z9addArraysPiS_S_S_i --------------------------
	.section	.nv.info._Z9addArraysPiS_S_S_i,"",@"SHT_CUDA_INFO"
	.sectionflags	@""
	.align	4


	//----- nvinfo : EIATTR_CUDA_API_VERSION
	.align		4
        /*0000*/ 	.byte	0x04, 0x37
        /*0002*/ 	.short	(.L_7 - .L_6)
.L_6:
        /*0004*/ 	.word	0x00000082


	//----- nvinfo : EIATTR_KPARAM_INFO
	.align		4
.L_7:
        /*0008*/ 	.byte	0x04, 0x17
        /*000a*/ 	.short	(.L_9 - .L_8)
.L_8:
        /*000c*/ 	.word	0x00000000
        /*0010*/ 	.short	0x0004
        /*0012*/ 	.short	0x0020
        /*0014*/ 	.byte	0x00, 0xf0, 0x11, 0x00


	//----- nvinfo : EIATTR_KPARAM_INFO
	.align		4
.L_9:
        /*0018*/ 	.byte	0x04, 0x17
        /*001a*/ 	.short	(.L_11 - .L_10)
.L_10:
        /*001c*/ 	.word	0x00000000
        /*0020*/ 	.short	0x0003
        /*0022*/ 	.short	0x0018
        /*0024*/ 	.byte	0x00, 0xf5, 0x21, 0x00


	//----- nvinfo : EIATTR_KPARAM_INFO
	.align		4
.L_11:
        /*0028*/ 	.byte	0x04, 0x17
        /*002a*/ 	.short	(.L_13 - .L_12)
.L_12:
        /*002c*/ 	.word	0x00000000
        /*0030*/ 	.short	0x0002
        /*0032*/ 	.short	0x0010
        /*0034*/ 	.byte	0x00, 0xf5, 0x21, 0x00


	//----- nvinfo : EIATTR_KPARAM_INFO
	.align		4
.L_13:
        /*0038*/ 	.byte	0x04, 0x17
        /*003a*/ 	.short	(.L_15 - .L_14)
.L_14:
        /*003c*/ 	.word	0x00000000
        /*0040*/ 	.short	0x0001
        /*0042*/ 	.short	0x0008
        /*0044*/ 	.byte	0x00, 0xf5, 0x21, 0x00


	//----- nvinfo : EIATTR_KPARAM_INFO
	.align		4
.L_15:
        /*0048*/ 	.byte	0x04, 0x17
        /*004a*/ 	.short	(.L_17 - .L_16)
.L_16:
        /*004c*/ 	.word	0x00000000
        /*0050*/ 	.short	0x0000
        /*0052*/ 	.short	0x0000
        /*0054*/ 	.byte	0x00, 0xf5, 0x21, 0x00


	//----- nvinfo : EIATTR_SPARSE_MMA_MASK
	.align		4
.L_17:
        /*0058*/ 	.byte	0x03, 0x50
        /*005a*/ 	.short	0x0000


	//----- nvinfo : EIATTR_MAXREG_COUNT
	.align		4
        /*005c*/ 	.byte	0x03, 0x1b
        /*005e*/ 	.short	0x00ff


	//----- nvinfo : EIATTR_MERCURY_ISA_VERSION
	.align		4
        /*0060*/ 	.byte	0x03, 0x5f
        /*0062*/ 	.short	0x0101


	//----- nvinfo : EIATTR_VRC_CTA_INIT_COUNT
	.align		4
        /*0064*/ 	.byte	0x02, 0x4a
	.zero		1
	.zero		1


	//----- nvinfo : EIATTR_EXIT_INSTR_OFFSETS
	.align		4
        /*0068*/ 	.byte	0x04, 0x1c
        /*006a*/ 	.short	(.L_19 - .L_18)


	//   ....[0]....
.L_18:
        /*006c*/ 	.word	0x00000070


	//   ....[1]....
        /*0070*/ 	.word	0x00000160


	//----- nvinfo : EIATTR_CBANK_PARAM_SIZE
	.align		4
.L_19:
        /*0074*/ 	.byte	0x03, 0x19
        /*0076*/ 	.short	0x0024


	//----- nvinfo : EIATTR_PARAM_CBANK
	.align		4
        /*0078*/ 	.byte	0x04, 0x0a
        /*007a*/ 	.short	(.L_21 - .L_20)
	.align		4
.L_20:
        /*007c*/ 	.word	index@(.nv.constant0._Z9addArraysPiS_S_S_i)
        /*0080*/ 	.short	0x0380
        /*0082*/ 	.short	0x0024


	//----- nvinfo : EIATTR_SW_WAR
	.align		4
.L_21:
        /*0084*/ 	.byte	0x04, 0x36
        /*0086*/ 	.short	(.L_23 - .L_22)
.L_22:
        /*0088*/ 	.word	0x00000008
.L_23:


//--------------------- .nv.callgraph             --------------------------
	.section	.nv.callgraph,"",@"SHT_CUDA_CALLGRAPH"
	.align	4
	.sectionentsize	8
	.align		4
        /*0000*/ 	.word	0x00000000
	.align		4
        /*0004*/ 	.word	0xffffffff
	.align		4
        /*0008*/ 	.word	0x00000000
	.align		4
        /*000c*/ 	.word	0xfffffffe
	.align		4
        /*0010*/ 	.word	0x00000000
	.align		4
        /*0014*/ 	.word	0xfffffffd
	.align		4
        /*0018*/ 	.word	0x00000000
	.align		4
        /*001c*/ 	.word	0xfffffffc


//--------------------- .text._Z9addArraysPiS_S_S_i --------------------------
	.section	.text._Z9addArraysPiS_S_S_i,"ax",@progbits
	.align	128
        .global         _Z9addArraysPiS_S_S_i
        .type           _Z9addArraysPiS_S_S_i,@function
        .size           _Z9addArraysPiS_S_S_i,(.L_x_1 - _Z9addArraysPiS_S_S_i)
        .other          _Z9addArraysPiS_S_S_i,@"STO_CUDA_ENTRY STV_DEFAULT"
_Z9addArraysPiS_S_S_i:
.text._Z9addArraysPiS_S_S_i:
[----:B------:R-:W-:Y:S01]  /*0000*/  LDC R1, c[0x0][0x37c] ;  /* 0x0000df00ff017b82 */ /* 0x000fe20000000800 */
[----:B------:R-:W0:Y:S07]  /*0010*/  S2R R0, SR_TID.X ;  /* 0x0000000000007919 */ /* 0x000e2e0000002100 */
[----:B------:R-:W0:Y:S01]  /*0020*/  S2UR UR4, SR_CTAID.X ;  /* 0x00000000000479c3 */ /* 0x000e220000002500 */
[----:B------:R-:W1:Y:S07]  /*0030*/  LDCU UR5, c[0x0][0x3a0] ;  /* 0x00007400ff0577ac */ /* 0x000e6e0008000800 */
[----:B------:R-:W0:Y:S02]  /*0040*/  LDC R11, c[0x0][0x360] ;  /* 0x0000d800ff0b7b82 */ /* 0x000e240000000800 */
[----:B0-----:R-:W-:-:S05]  /*0050*/  IMAD R11, R11, UR4, R0 ;  /* 0x000000040b0b7c24 */ /* 0x001fca000f8e0200 */
[----:B-1----:R-:W-:-:S13]  /*0060*/  ISETP.GE.AND P0, PT, R11, UR5, PT ;  /* 0x000000050b007c0c */ /* 0x002fda000bf06270 */
[----:B------:R-:W-:Y:S05]  /*0070*/  @P0 EXIT ;  /* 0x000000000000094d */ /* 0x000fea0003800000 */
[----:B------:R-:W0:Y:S01]  /*0080*/  LDC.64 R2, c[0x0][0x380] ;  /* 0x0000e000ff027b82 */ /* 0x000e220000000a00 */
[----:B------:R-:W1:Y:S07]  /*0090*/  LDCU.64 UR4, c[0x0][0x358] ;  /* 0x00006b00ff0477ac */ /* 0x000e6e0008000a00 */
[----:B------:R-:W2:Y:S08]  /*00a0*/  LDC.64 R4, c[0x0][0x388] ;  /* 0x0000e200ff047b82 */ /* 0x000eb00000000a00 */
[----:B------:R-:W3:Y:S01]  /*00b0*/  LDC.64 R6, c[0x0][0x390] ;  /* 0x0000e400ff067b82 */ /* 0x000ee20000000a00 */
[----:B0-----:R-:W-:-:S07]  /*00c0*/  IMAD.WIDE R2, R11, 0x4, R2 ;  /* 0x000000040b027825 */ /* 0x001fce00078e0202 */
[----:B------:R-:W0:Y:S01]  /*00d0*/  LDC.64 R8, c[0x0][0x398] ;  /* 0x0000e600ff087b82 */ /* 0x000e220000000a00 */
[----:B-1----:R-:W4:Y:S01]  /*00e0*/  LDG.E R2, desc[UR4][R2.64] ;  /* 0x0000000402027981 */ /* 0x002f22000c1e1900 */
[----:B--2---:R-:W-:-:S06]  /*00f0*/  IMAD.WIDE R4, R11, 0x4, R4 ;  /* 0x000000040b047825 */ /* 0x004fcc00078e0204 */
[----:B------:R-:W4:Y:S01]  /*0100*/  LDG.E R5, desc[UR4][R4.64] ;  /* 0x0000000404057981 */ /* 0x000f22000c1e1900 */
[----:B---3--:R-:W-:-:S06]  /*0110*/  IMAD.WIDE R6, R11, 0x4, R6 ;  /* 0x000000040b067825 */ /* 0x008fcc00078e0206 */
[----:B------:R-:W4:Y:S01]  /*0120*/  LDG.E R6, desc[UR4][R6.64] ;  /* 0x0000000406067981 */ /* 0x000f22000c1e1900 */
[----:B0-----:R-:W-:Y:S01]  /*0130*/  IMAD.WIDE R8, R11, 0x4, R8 ;  /* 0x000000040b087825 */ /* 0x001fe200078e0208 */
[----:B----4-:R-:W-:-:S05]  /*0140*/  IADD3 R11, PT, PT, R6, R5, R2 ;  /* 0x00000005060b7210 */ /* 0x010fca0007ffe002 */
[----:B------:R-:W-:Y:S01]  /*0150*/  STG.E desc[UR4][R8.64], R11 ;  /* 0x0000000b08007986 */ /* 0x000fe2000c101904 */
[----:B------:R-:W-:Y:S05]  /*0160*/  EXIT ;  /* 0x000000000000794d */ /* 0x000fea0003800000 */
.L_x_0:
[----:B------:R-:W-:-:S00]  /*0170*/  BRA `(.L_x_0) ;  /* 0xfffffffc00fc7947 */ /* 0x000fc0000383ffff */
[----:B------:R-:W-:-:S00]  /*0180*/  NOP ;  /* 0x0000000000007918 */ /* 0x000fc00000000000 */
[----:B------:R-:W-:-:S00]  /*0190*/  NOP ;  /* 0x0000000000007918 */ /* 0x000fc00000000000 */
[----:B------:R-:W-:-:S00]  /*01a0*/  NOP ;  /* 0x0000000000007918 */ /* 0x000fc00000000000 */
[----:B------:R-:W-:-:S00]  /*01b0*/  NOP ;  /* 0x0000000000007918 */ /* 0x000fc00000000000 */
[----:B------:R-:W-:-:S00]  /*01c0*/  NOP ;  /* 0x0000000000007918 */ /* 0x000fc00000000000 */
[----:B------:R-:W-:-:S00]  /*01d0*/  NOP ;  /* 0x0000000000007918 */ /* 0x000fc00000000000 */
[----:B------:R-:W-:-:S00]  /*01e0*/  NOP ;  /* 0x0000000000007918 */ /* 0x000fc00000000000 */
[----:B------:R-:W-:-:S00]  /*01f0*/  NOP ;  /* 0x0000000000007918 */ /* 0x000fc00000000000 */
.L_x_1:


//--------------------- .nv.shared.reserved.0     --------------------------
	.section	.nv.shared.reserved.0,"aw",@nobits
	.weak		__nv_reservedSMEM_offset_0_alias
	.size		__nv_reservedSMEM_offset_0_alias, 0, 64
	.other		__nv_reservedSMEM_offset_0_alias,@"STO_CUDA_RESERVED_SHARED STV_DEFAULT"
__nv_reservedSMEM_offset_0_alias:
	.zero		0
	.zero		64


//--------------------- .nv.constant0._Z9addArraysPiS_S_S_i --------------------------
	.section	.nv.constant0._Z9addArraysPiS_S_S_i,"a",@progbits
	.sectionflags	@""
	.align	4
.nv.constant0._Z9addArraysPiS_S_S_i:
	.zero		932


//--------------------- SYMBOLS --------------------------

	.type		.nv.reservedSmem.offset0,@object
	.size		.nv.reservedSmem.offset0,0x4
